//
// Generated by NVIDIA NVVM Compiler
//
// Compiler Build ID: CL-36424714
// Cuda compilation tools, release 13.0, V13.0.88
// Based on NVVM 20.0.0
//

.version 9.0
.target sm_100
.address_size 64

	// .globl	_Z3addPfS_S_

.visible .entry _Z3addPfS_S_(
	.param .u64 .ptr .align 1 _Z3addPfS_S__param_0,
	.param .u64 .ptr .align 1 _Z3addPfS_S__param_1,
	.param .u64 .ptr .align 1 _Z3addPfS_S__param_2
)
{
	.reg .b32 	%r<5>;
	.reg .b32 	%f<4>;
	.reg .b64 	%rd<11>;

	ld.param.u64 	%rd1, [_Z3addPfS_S__param_0];
	ld.param.u64 	%rd2, [_Z3addPfS_S__param_1];
	ld.param.u64 	%rd3, [_Z3addPfS_S__param_2];
	cvta.to.global.u64 	%rd4, %rd3;
	cvta.to.global.u64 	%rd5, %rd2;
	cvta.to.global.u64 	%rd6, %rd1;
	mov.u32 	%r1, %tid.x;
	mov.u32 	%r2, %ctaid.x;
	mov.u32 	%r3, %ntid.x;
	mad.lo.s32 	%r4, %r2, %r3, %r1;
	mul.wide.s32 	%rd7, %r4, 4;
	add.s64 	%rd8, %rd6, %rd7;
	ld.global.f32 	%f1, [%rd8];
	add.s64 	%rd9, %rd5, %rd7;
	ld.global.f32 	%f2, [%rd9];
	add.f32 	%f3, %f1, %f2;
	add.s64 	%rd10, %rd4, %rd7;
	st.global.f32 	[%rd10], %f3;
	ret;

}
	// .globl	_Z12add_permutedPfS_S_
.visible .entry _Z12add_permutedPfS_S_(
	.param .u64 .ptr .align 1 _Z12add_permutedPfS_S__param_0,
	.param .u64 .ptr .align 1 _Z12add_permutedPfS_S__param_1,
	.param .u64 .ptr .align 1 _Z12add_permutedPfS_S__param_2
)
{


	ret;

}
	// .globl	_Z10add_offsetPfS_S_
.visible .entry _Z10add_offsetPfS_S_(
	.param .u64 .ptr .align 1 _Z10add_offsetPfS_S__param_0,
	.param .u64 .ptr .align 1 _Z10add_offsetPfS_S__param_1,
	.param .u64 .ptr .align 1 _Z10add_offsetPfS_S__param_2
)
{
	.reg .b32 	%r<6>;
	.reg .b32 	%f<4>;
	.reg .b64 	%rd<11>;

	ld.param.u64 	%rd1, [_Z10add_offsetPfS_S__param_0];
	ld.param.u64 	%rd2, [_Z10add_offsetPfS_S__param_1];
	ld.param.u64 	%rd3, [_Z10add_offsetPfS_S__param_2];
	cvta.to.global.u64 	%rd4, %rd3;
	cvta.to.global.u64 	%rd5, %rd2;
	cvta.to.global.u64 	%rd6, %rd1;
	mov.u32 	%r1, %tid.x;
	mov.u32 	%r2, %ctaid.x;
	mov.u32 	%r3, %ntid.x;
	mad.lo.s32 	%r4, %r2, %r3, %r1;
	add.s32 	%r5, %r4, 1;
	mul.wide.s32 	%rd7, %r5, 4;
	add.s64 	%rd8, %rd6, %rd7;
	ld.global.f32 	%f1, [%rd8];
	add.s64 	%rd9, %rd5, %rd7;
	ld.global.f32 	%f2, [%rd9];
	add.f32 	%f3, %f1, %f2;
	add.s64 	%rd10, %rd4, %rd7;
	st.global.f32 	[%rd10], %f3;
	ret;

}
	// .globl	_Z10add_stridePfS_S_
.visible .entry _Z10add_stridePfS_S_(
	.param .u64 .ptr .align 1 _Z10add_stridePfS_S__param_0,
	.param .u64 .ptr .align 1 _Z10add_stridePfS_S__param_1,
	.param .u64 .ptr .align 1 _Z10add_stridePfS_S__param_2
)
{
	.reg .b32 	%r<5>;
	.reg .b32 	%f<4>;
	.reg .b64 	%rd<11>;

	ld.param.u64 	%rd1, [_Z10add_stridePfS_S__param_0];
	ld.param.u64 	%rd2, [_Z10add_stridePfS_S__param_1];
	ld.param.u64 	%rd3, [_Z10add_stridePfS_S__param_2];
	cvta.to.global.u64 	%rd4, %rd3;
	cvta.to.global.u64 	%rd5, %rd2;
	cvta.to.global.u64 	%rd6, %rd1;
	mov.u32 	%r1, %ctaid.x;
	mov.u32 	%r2, %tid.x;
	mov.u32 	%r3, %ntid.x;
	mad.lo.s32 	%r4, %r2, %r3, %r1;
	mul.wide.s32 	%rd7, %r4, 4;
	add.s64 	%rd8, %rd6, %rd7;
	ld.global.f32 	%f1, [%rd8];
	add.s64 	%rd9, %rd5, %rd7;
	ld.global.f32 	%f2, [%rd9];
	add.f32 	%f3, %f1, %f2;
	add.s64 	%rd10, %rd4, %rd7;
	st.global.f32 	[%rd10], %f3;
	ret;

}
	// .globl	_Z13add_broadcastPfS_S_
.visible .entry _Z13add_broadcastPfS_S_(
	.param .u64 .ptr .align 1 _Z13add_broadcastPfS_S__param_0,
	.param .u64 .ptr .align 1 _Z13add_broadcastPfS_S__param_1,
	.param .u64 .ptr .align 1 _Z13add_broadcastPfS_S__param_2
)
{
	.reg .b32 	%r<5>;
	.reg .b32 	%f<4>;
	.reg .b64 	%rd<10>;

	ld.param.u64 	%rd1, [_Z13add_broadcastPfS_S__param_0];
	ld.param.u64 	%rd2, [_Z13add_broadcastPfS_S__param_1];
	ld.param.u64 	%rd3, [_Z13add_broadcastPfS_S__param_2];
	cvta.to.global.u64 	%rd4, %rd3;
	cvta.to.global.u64 	%rd5, %rd2;
	cvta.to.global.u64 	%rd6, %rd1;
	mov.u32 	%r1, %tid.x;
	mov.u32 	%r2, %ctaid.x;
	mov.u32 	%r3, %ntid.x;
	mad.lo.s32 	%r4, %r2, %r3, %r1;
	ld.global.f32 	%f1, [%rd6];
	mul.wide.s32 	%rd7, %r4, 4;
	add.s64 	%rd8, %rd5, %rd7;
	ld.global.f32 	%f2, [%rd8];
	add.f32 	%f3, %f1, %f2;
	add.s64 	%rd9, %rd4, %rd7;
	st.global.f32 	[%rd9], %f3;
	ret;

}


// ===== COMPILED SASS (sm_100) =====

	.target	sm_100

	.elftype	@"ET_EXEC"


//--------------------- .note.nv.tkinfo           --------------------------
	.section	.note.nv.tkinfo,"",@"SHT_NOTE"
	.sectionflags	@"SHF_NOTE_NV_TKINFO"
	.tkinfo
        /*0018*/ 	.word	0x00000002
        /*0030*/ 	.string	""
        /*0030*/ 	.string	"ptxas"
        /*0030*/ 	.string	"Cuda compilation tools, release 13.0, V13.0.88"
        /*0030*/ 	.string	"Build cuda_13.0.r13.0/compiler.36424714_0"
        /*0030*/ 	.string	"-arch sm_100 -m 64 "



//--------------------- .note.nv.cuinfo           --------------------------
	.section	.note.nv.cuinfo,"",@"SHT_NOTE"
	.sectionflags	@"SHF_NOTE_NV_CUINFO"
        /*0018*/ 	.short	0x0002
        /*001a*/ 	.short	0x0064
        /*001c*/ 	.short	0x0082
	.zero		2


//--------------------- .nv.info                  --------------------------
	.section	.nv.info,"",@"SHT_CUDA_INFO"
	.align	4


	//----- nvinfo : EIATTR_REGCOUNT
	.align		4
        /*0000*/ 	.byte	0x04, 0x2f
        /*0002*/ 	.short	(.L_1 - .L_0)
	.align		4
.L_0:
        /*0004*/ 	.word	index@(_Z3addPfS_S_)
        /*0008*/ 	.word	0x0000000c


	//----- nvinfo : EIATTR_FRAME_SIZE
	.align		4
.L_1:
        /*000c*/ 	.byte	0x04, 0x11
        /*000e*/ 	.short	(.L_3 - .L_2)
	.align		4
.L_2:
        /*0010*/ 	.word	index@(_Z3addPfS_S_)
        /*0014*/ 	.word	0x00000000


	//----- nvinfo : EIATTR_REGCOUNT
	.align		4
.L_3:
        /*0018*/ 	.byte	0x04, 0x2f
        /*001a*/ 	.short	(.L_5 - .L_4)
	.align		4
.L_4:
        /*001c*/ 	.word	index@(_Z12add_permutedPfS_S_)
        /*0020*/ 	.word	0x00000004


	//----- nvinfo : EIATTR_FRAME_SIZE
	.align		4
.L_5:
        /*0024*/ 	.byte	0x04, 0x11
        /*0026*/ 	.short	(.L_7 - .L_6)
	.align		4
.L_6:
        /*0028*/ 	.word	index@(_Z12add_permutedPfS_S_)
        /*002c*/ 	.word	0x00000000


	//----- nvinfo : EIATTR_REGCOUNT
	.align		4
.L_7:
        /*0030*/ 	.byte	0x04, 0x2f
        /*0032*/ 	.short	(.L_9 - .L_8)
	.align		4
.L_8:
        /*0034*/ 	.word	index@(_Z10add_offsetPfS_S_)
        /*0038*/ 	.word	0x0000000c


	//----- nvinfo : EIATTR_FRAME_SIZE
	.align		4
.L_9:
        /*003c*/ 	.byte	0x04, 0x11
        /*003e*/ 	.short	(.L_11 - .L_10)
	.align		4
.L_10:
        /*0040*/ 	.word	index@(_Z10add_offsetPfS_S_)
        /*0044*/ 	.word	0x00000000


	//----- nvinfo : EIATTR_REGCOUNT
	.align		4
.L_11:
        /*0048*/ 	.byte	0x04, 0x2f
        /*004a*/ 	.short	(.L_13 - .L_12)
	.align		4
.L_12:
        /*004c*/ 	.word	index@(_Z10add_stridePfS_S_)
        /*0050*/ 	.word	0x0000000c


	//----- nvinfo : EIATTR_FRAME_SIZE
	.align		4
.L_13:
        /*0054*/ 	.byte	0x04, 0x11
        /*0056*/ 	.short	(.L_15 - .L_14)
	.align		4
.L_14:
        /*0058*/ 	.word	index@(_Z10add_stridePfS_S_)
        /*005c*/ 	.word	0x00000000


	//----- nvinfo : EIATTR_REGCOUNT
	.align		4
.L_15:
        /*0060*/ 	.byte	0x04, 0x2f
        /*0062*/ 	.short	(.L_17 - .L_16)
	.align		4
.L_16:
        /*0064*/ 	.word	index@(_Z13add_broadcastPfS_S_)
        /*0068*/ 	.word	0x0000000c


	//----- nvinfo : EIATTR_FRAME_SIZE
	.align		4
.L_17:
        /*006c*/ 	.byte	0x04, 0x11
        /*006e*/ 	.short	(.L_19 - .L_18)
	.align		4
.L_18:
        /*0070*/ 	.word	index@(_Z13add_broadcastPfS_S_)
        /*0074*/ 	.word	0x00000000


	//----- nvinfo : EIATTR_MIN_STACK_SIZE
	.align		4
.L_19:
        /*0078*/ 	.byte	0x04, 0x12
        /*007a*/ 	.short	(.L_21 - .L_20)
	.align		4
.L_20:
        /*007c*/ 	.word	index@(_Z13add_broadcastPfS_S_)
        /*0080*/ 	.word	0x00000000


	//----- nvinfo : EIATTR_MIN_STACK_SIZE
	.align		4
.L_21:
        /*0084*/ 	.byte	0x04, 0x12
        /*0086*/ 	.short	(.L_23 - .L_22)
	.align		4
.L_22:
        /*0088*/ 	.word	index@(_Z10add_stridePfS_S_)
        /*008c*/ 	.word	0x00000000


	//----- nvinfo : EIATTR_MIN_STACK_SIZE
	.align		4
.L_23:
        /*0090*/ 	.byte	0x04, 0x12
        /*0092*/ 	.short	(.L_25 - .L_24)
	.align		4
.L_24:
        /*0094*/ 	.word	index@(_Z10add_offsetPfS_S_)
        /*0098*/ 	.word	0x00000000


	//----- nvinfo : EIATTR_MIN_STACK_SIZE
	.align		4
.L_25:
        /*009c*/ 	.byte	0x04, 0x12
        /*009e*/ 	.short	(.L_27 - .L_26)
	.align		4
.L_26:
        /*00a0*/ 	.word	index@(_Z12add_permutedPfS_S_)
        /*00a4*/ 	.word	0x00000000


	//----- nvinfo : EIATTR_MIN_STACK_SIZE
	.align		4
.L_27:
        /*00a8*/ 	.byte	0x04, 0x12
        /*00aa*/ 	.short	(.L_29 - .L_28)
	.align		4
.L_28:
        /*00ac*/ 	.word	index@(_Z3addPfS_S_)
        /*00b0*/ 	.word	0x00000000
.L_29:


//--------------------- .nv.compat                --------------------------
	.section	.nv.compat,"",@"SHT_CUDA_COMPAT_INFO"
	.align	4
        /*0000*/ 	.byte	0x02, 0x09, 0x00, 0x00, 0x02, 0x02, 0x01, 0x00, 0x02, 0x05, 0x05, 0x00, 0x03, 0x07, 0x01, 0x01
        /*0010*/ 	.byte	0x02, 0x03, 0x00, 0x00, 0x02, 0x06, 0x01, 0x00, 0x04, 0x0b, 0x08, 0x00, 0x09, 0x00, 0x00, 0x00
        /*0020*/ 	.byte	0x00, 0x00, 0x00, 0x00


//--------------------- .nv.info._Z13add_broadcastPfS_S_ --------------------------
	.section	.nv.info._Z13add_broadcastPfS_S_,"",@"SHT_CUDA_INFO"
	.sectionflags	@""
	.align	4


	//----- nvinfo : EIATTR_CUDA_API_VERSION
	.align		4
        /*0000*/ 	.byte	0x04, 0x37
        /*0002*/ 	.short	(.L_31 - .L_30)
.L_30:
        /*0004*/ 	.word	0x00000082


	//----- nvinfo : EIATTR_KPARAM_INFO
	.align		4
.L_31:
        /*0008*/ 	.byte	0x04, 0x17
        /*000a*/ 	.short	(.L_33 - .L_32)
.L_32:
        /*000c*/ 	.word	0x00000000
        /*0010*/ 	.short	0x0002
        /*0012*/ 	.short	0x0010
        /*0014*/ 	.byte	0x00, 0xf5, 0x21, 0x00


	//----- nvinfo : EIATTR_KPARAM_INFO
	.align		4
.L_33:
        /*0018*/ 	.byte	0x04, 0x17
        /*001a*/ 	.short	(.L_35 - .L_34)
.L_34:
        /*001c*/ 	.word	0x00000000
        /*0020*/ 	.short	0x0001
        /*0022*/ 	.short	0x0008
        /*0024*/ 	.byte	0x00, 0xf5, 0x21, 0x00


	//----- nvinfo : EIATTR_KPARAM_INFO
	.align		4
.L_35:
        /*0028*/ 	.byte	0x04, 0x17
        /*002a*/ 	.short	(.L_37 - .L_36)
.L_36:
        /*002c*/ 	.word	0x00000000
        /*0030*/ 	.short	0x0000
        /*0032*/ 	.short	0x0000
        /*0034*/ 	.byte	0x00, 0xf5, 0x21, 0x00


	//----- nvinfo : EIATTR_SPARSE_MMA_MASK
	.align		4
.L_37:
        /*0038*/ 	.byte	0x03, 0x50
        /*003a*/ 	.short	0x0000


	//----- nvinfo : EIATTR_MAXREG_COUNT
	.align		4
        /*003c*/ 	.byte	0x03, 0x1b
        /*003e*/ 	.short	0x00ff


	//----- nvinfo : EIATTR_MERCURY_ISA_VERSION
	.align		4
        /*0040*/ 	.byte	0x03, 0x5f
        /*0042*/ 	.short	0x0101


	//----- nvinfo : EIATTR_VRC_CTA_INIT_COUNT
	.align		4
        /*0044*/ 	.byte	0x02, 0x4a
	.zero		1
	.zero		1


	//----- nvinfo : EIATTR_EXIT_INSTR_OFFSETS
	.align		4
        /*0048*/ 	.byte	0x04, 0x1c
        /*004a*/ 	.short	(.L_39 - .L_38)


	//   ....[0]....
.L_38:
        /*004c*/ 	.word	0x000000f0


	//----- nvinfo : EIATTR_CBANK_PARAM_SIZE
	.align		4
.L_39:
        /*0050*/ 	.byte	0x03, 0x19
        /*0052*/ 	.short	0x0018


	//----- nvinfo : EIATTR_PARAM_CBANK
	.align		4
        /*0054*/ 	.byte	0x04, 0x0a
        /*0056*/ 	.short	(.L_41 - .L_40)
	.align		4
.L_40:
        /*0058*/ 	.word	index@(.nv.constant0._Z13add_broadcastPfS_S_)
        /*005c*/ 	.short	0x0380
        /*005e*/ 	.short	0x0018


	//----- nvinfo : EIATTR_SW_WAR
	.align		4
.L_41:
        /*0060*/ 	.byte	0x04, 0x36
        /*0062*/ 	.short	(.L_43 - .L_42)
.L_42:
        /*0064*/ 	.word	0x00000008
.L_43:


//--------------------- .nv.info._Z10add_stridePfS_S_ --------------------------
	.section	.nv.info._Z10add_stridePfS_S_,"",@"SHT_CUDA_INFO"
	.sectionflags	@""
	.align	4


	//----- nvinfo : EIATTR_CUDA_API_VERSION
	.align		4
        /*0000*/ 	.byte	0x04, 0x37
        /*0002*/ 	.short	(.L_45 - .L_44)
.L_44:
        /*0004*/ 	.word	0x00000082


	//----- nvinfo : EIATTR_KPARAM_INFO
	.align		4
.L_45:
        /*0008*/ 	.byte	0x04, 0x17
        /*000a*/ 	.short	(.L_47 - .L_46)
.L_46:
        /*000c*/ 	.word	0x00000000
        /*0010*/ 	.short	0x0002
        /*0012*/ 	.short	0x0010
        /*0014*/ 	.byte	0x00, 0xf5, 0x21, 0x00


	//----- nvinfo : EIATTR_KPARAM_INFO
	.align		4
.L_47:
        /*0018*/ 	.byte	0x04, 0x17
        /*001a*/ 	.short	(.L_49 - .L_48)
.L_48:
        /*001c*/ 	.word	0x00000000
        /*0020*/ 	.short	0x0001
        /*0022*/ 	.short	0x0008
        /*0024*/ 	.byte	0x00, 0xf5, 0x21, 0x00


	//----- nvinfo : EIATTR_KPARAM_INFO
	.align		4
.L_49:
        /*0028*/ 	.byte	0x04, 0x17
        /*002a*/ 	.short	(.L_51 - .L_50)
.L_50:
        /*002c*/ 	.word	0x00000000
        /*0030*/ 	.short	0x0000
        /*0032*/ 	.short	0x0000
        /*0034*/ 	.byte	0x00, 0xf5, 0x21, 0x00


	//----- nvinfo : EIATTR_SPARSE_MMA_MASK
	.align		4
.L_51:
        /*0038*/ 	.byte	0x03, 0x50
        /*003a*/ 	.short	0x0000


	//----- nvinfo : EIATTR_MAXREG_COUNT
	.align		4
        /*003c*/ 	.byte	0x03, 0x1b
        /*003e*/ 	.short	0x00ff


	//----- nvinfo : EIATTR_MERCURY_ISA_VERSION
	.align		4
        /*0040*/ 	.byte	0x03, 0x5f
        /*0042*/ 	.short	0x0101


	//----- nvinfo : EIATTR_VRC_CTA_INIT_COUNT
	.align		4
        /*0044*/ 	.byte	0x02, 0x4a
	.zero		1
	.zero		1


	//----- nvinfo : EIATTR_EXIT_INSTR_OFFSETS
	.align		4
        /*0048*/ 	.byte	0x04, 0x1c
        /*004a*/ 	.short	(.L_53 - .L_52)


	//   ....[0]....
.L_52:
        /*004c*/ 	.word	0x00000100


	//----- nvinfo : EIATTR_CBANK_PARAM_SIZE
	.align		4
.L_53:
        /*0050*/ 	.byte	0x03, 0x19
        /*0052*/ 	.short	0x0018


	//----- nvinfo : EIATTR_PARAM_CBANK
	.align		4
        /*0054*/ 	.byte	0x04, 0x0a
        /*0056*/ 	.short	(.L_55 - .L_54)
	.align		4
.L_54:
        /*0058*/ 	.word	index@(.nv.constant0._Z10add_stridePfS_S_)
        /*005c*/ 	.short	0x0380
        /*005e*/ 	.short	0x0018


	//----- nvinfo : EIATTR_SW_WAR
	.align		4
.L_55:
        /*0060*/ 	.byte	0x04, 0x36
        /*0062*/ 	.short	(.L_57 - .L_56)
.L_56:
        /*0064*/ 	.word	0x00000008
.L_57:


//--------------------- .nv.info._Z10add_offsetPfS_S_ --------------------------
	.section	.nv.info._Z10add_offsetPfS_S_,"",@"SHT_CUDA_INFO"
	.sectionflags	@""
	.align	4


	//----- nvinfo : EIATTR_CUDA_API_VERSION
	.align		4
        /*0000*/ 	.byte	0x04, 0x37
        /*0002*/ 	.short	(.L_59 - .L_58)
.L_58:
        /*0004*/ 	.word	0x00000082


	//----- nvinfo : EIATTR_KPARAM_INFO
	.align		4
.L_59:
        /*0008*/ 	.byte	0x04, 0x17
        /*000a*/ 	.short	(.L_61 - .L_60)
.L_60:
        /*000c*/ 	.word	0x00000000
        /*0010*/ 	.short	0x0002
        /*0012*/ 	.short	0x0010
        /*0014*/ 	.byte	0x00, 0xf5, 0x21, 0x00


	//----- nvinfo : EIATTR_KPARAM_INFO
	.align		4
.L_61:
        /*0018*/ 	.byte	0x04, 0x17
        /*001a*/ 	.short	(.L_63 - .L_62)
.L_62:
        /*001c*/ 	.word	0x00000000
        /*0020*/ 	.short	0x0001
        /*0022*/ 	.short	0x0008
        /*0024*/ 	.byte	0x00, 0xf5, 0x21, 0x00


	//----- nvinfo : EIATTR_KPARAM_INFO
	.align		4
.L_63:
        /*0028*/ 	.byte	0x04, 0x17
        /*002a*/ 	.short	(.L_65 - .L_64)
.L_64:
        /*002c*/ 	.word	0x00000000
        /*0030*/ 	.short	0x0000
        /*0032*/ 	.short	0x0000
        /*0034*/ 	.byte	0x00, 0xf5, 0x21, 0x00


	//----- nvinfo : EIATTR_SPARSE_MMA_MASK
	.align		4
.L_65:
        /*0038*/ 	.byte	0x03, 0x50
        /*003a*/ 	.short	0x0000


	//----- nvinfo : EIATTR_MAXREG_COUNT
	.align		4
        /*003c*/ 	.byte	0x03, 0x1b
        /*003e*/ 	.short	0x00ff


	//----- nvinfo : EIATTR_MERCURY_ISA_VERSION
	.align		4
        /*0040*/ 	.byte	0x03, 0x5f
        /*0042*/ 	.short	0x0101


	//----- nvinfo : EIATTR_VRC_CTA_INIT_COUNT
	.align		4
        /*0044*/ 	.byte	0x02, 0x4a
	.zero		1
	.zero		1


	//----- nvinfo : EIATTR_EXIT_INSTR_OFFSETS
	.align		4
        /*0048*/ 	.byte	0x04, 0x1c
        /*004a*/ 	.short	(.L_67 - .L_66)


	//   ....[0]....
.L_66:
        /*004c*/ 	.word	0x00000110


	//----- nvinfo : EIATTR_CBANK_PARAM_SIZE
	.align		4
.L_67:
        /*0050*/ 	.byte	0x03, 0x19
        /*0052*/ 	.short	0x0018


	//----- nvinfo : EIATTR_PARAM_CBANK
	.align		4
        /*0054*/ 	.byte	0x04, 0x0a
        /*0056*/ 	.short	(.L_69 - .L_68)
	.align		4
.L_68:
        /*0058*/ 	.word	index@(.nv.constant0._Z10add_offsetPfS_S_)
        /*005c*/ 	.short	0x0380
        /*005e*/ 	.short	0x0018


	//----- nvinfo : EIATTR_SW_WAR
	.align		4
.L_69:
        /*0060*/ 	.byte	0x04, 0x36
        /*0062*/ 	.short	(.L_71 - .L_70)
.L_70:
        /*0064*/ 	.word	0x00000008
.L_71:


//--------------------- .nv.info._Z12add_permutedPfS_S_ --------------------------
	.section	.nv.info._Z12add_permutedPfS_S_,"",@"SHT_CUDA_INFO"
	.sectionflags	@""
	.align	4


	//----- nvinfo : EIATTR_CUDA_API_VERSION
	.align		4
        /*0000*/ 	.byte	0x04, 0x37
        /*0002*/ 	.short	(.L_73 - .L_72)
.L_72:
        /*0004*/ 	.word	0x00000082


	//----- nvinfo : EIATTR_KPARAM_INFO
	.align		4
.L_73:
        /*0008*/ 	.byte	0x04, 0x17
        /*000a*/ 	.short	(.L_75 - .L_74)
.L_74:
        /*000c*/ 	.word	0x00000000
        /*0010*/ 	.short	0x0002
        /*0012*/ 	.short	0x0010
        /*0014*/ 	.byte	0x00, 0xf5, 0x21, 0x00


	//----- nvinfo : EIATTR_KPARAM_INFO
	.align		4
.L_75:
        /*0018*/ 	.byte	0x04, 0x17
        /*001a*/ 	.short	(.L_77 - .L_76)
.L_76:
        /*001c*/ 	.word	0x00000000
        /*0020*/ 	.short	0x0001
        /*0022*/ 	.short	0x0008
        /*0024*/ 	.byte	0x00, 0xf5, 0x21, 0x00


	//----- nvinfo : EIATTR_KPARAM_INFO
	.align		4
.L_77:
        /*0028*/ 	.byte	0x04, 0x17
        /*002a*/ 	.short	(.L_79 - .L_78)
.L_78:
        /*002c*/ 	.word	0x00000000
        /*0030*/ 	.short	0x0000
        /*0032*/ 	.short	0x0000
        /*0034*/ 	.byte	0x00, 0xf5, 0x21, 0x00


	//----- nvinfo : EIATTR_SPARSE_MMA_MASK
	.align		4
.L_79:
        /*0038*/ 	.byte	0x03, 0x50
        /*003a*/ 	.short	0x0000


	//----- nvinfo : EIATTR_MAXREG_COUNT
	.align		4
        /*003c*/ 	.byte	0x03, 0x1b
        /*003e*/ 	.short	0x00ff


	//----- nvinfo : EIATTR_MERCURY_ISA_VERSION
	.align		4
        /*0040*/ 	.byte	0x03, 0x5f
        /*0042*/ 	.short	0x0101


	//----- nvinfo : EIATTR_VRC_CTA_INIT_COUNT
	.align		4
        /*0044*/ 	.byte	0x02, 0x4a
	.zero		1
	.zero		1


	//----- nvinfo : EIATTR_EXIT_INSTR_OFFSETS
	.align		4
        /*0048*/ 	.byte	0x04, 0x1c
        /*004a*/ 	.short	(.L_81 - .L_80)


	//   ....[0]....
.L_80:
        /*004c*/ 	.word	0x00000010


	//----- nvinfo : EIATTR_CBANK_PARAM_SIZE
	.align		4
.L_81:
        /*0050*/ 	.byte	0x03, 0x19
        /*0052*/ 	.short	0x0018


	//----- nvinfo : EIATTR_PARAM_CBANK
	.align		4
        /*0054*/ 	.byte	0x04, 0x0a
        /*0056*/ 	.short	(.L_83 - .L_82)
	.align		4
.L_82:
        /*0058*/ 	.word	index@(.nv.constant0._Z12add_permutedPfS_S_)
        /*005c*/ 	.short	0x0380
        /*005e*/ 	.short	0x0018


	//----- nvinfo : EIATTR_SW_WAR
	.align		4
.L_83:
        /*0060*/ 	.byte	0x04, 0x36
        /*0062*/ 	.short	(.L_85 - .L_84)
.L_84:
        /*0064*/ 	.word	0x00000008
.L_85:


//--------------------- .nv.info._Z3addPfS_S_     --------------------------
	.section	.nv.info._Z3addPfS_S_,"",@"SHT_CUDA_INFO"
	.sectionflags	@""
	.align	4


	//----- nvinfo : EIATTR_CUDA_API_VERSION
	.align		4
        /*0000*/ 	.byte	0x04, 0x37
        /*0002*/ 	.short	(.L_87 - .L_86)
.L_86:
        /*0004*/ 	.word	0x00000082


	//----- nvinfo : EIATTR_KPARAM_INFO
	.align		4
.L_87:
        /*0008*/ 	.byte	0x04, 0x17
        /*000a*/ 	.short	(.L_89 - .L_88)
.L_88:
        /*000c*/ 	.word	0x00000000
        /*0010*/ 	.short	0x0002
        /*0012*/ 	.short	0x0010
        /*0014*/ 	.byte	0x00, 0xf5, 0x21, 0x00


	//----- nvinfo : EIATTR_KPARAM_INFO
	.align		4
.L_89:
        /*0018*/ 	.byte	0x04, 0x17
        /*001a*/ 	.short	(.L_91 - .L_90)
.L_90:
        /*001c*/ 	.word	0x00000000
        /*0020*/ 	.short	0x0001
        /*0022*/ 	.short	0x0008
        /*0024*/ 	.byte	0x00, 0xf5, 0x21, 0x00


	//----- nvinfo : EIATTR_KPARAM_INFO
	.align		4
.L_91:
        /*0028*/ 	.byte	0x04, 0x17
        /*002a*/ 	.short	(.L_93 - .L_92)
.L_92:
        /*002c*/ 	.word	0x00000000
        /*0030*/ 	.short	0x0000
        /*0032*/ 	.short	0x0000
        /*0034*/ 	.byte	0x00, 0xf5, 0x21, 0x00


	//----- nvinfo : EIATTR_SPARSE_MMA_MASK
	.align		4
.L_93:
        /*0038*/ 	.byte	0x03, 0x50
        /*003a*/ 	.short	0x0000


	//----- nvinfo : EIATTR_MAXREG_COUNT
	.align		4
        /*003c*/ 	.byte	0x03, 0x1b
        /*003e*/ 	.short	0x00ff


	//----- nvinfo : EIATTR_MERCURY_ISA_VERSION
	.align		4
        /*0040*/ 	.byte	0x03, 0x5f
        /*0042*/ 	.short	0x0101


	//----- nvinfo : EIATTR_VRC_CTA_INIT_COUNT
	.align		4
        /*0044*/ 	.byte	0x02, 0x4a
	.zero		1
	.zero		1


	//----- nvinfo : EIATTR_EXIT_INSTR_OFFSETS
	.align		4
        /*0048*/ 	.byte	0x04, 0x1c
        /*004a*/ 	.short	(.L_95 - .L_94)


	//   ....[0]....
.L_94:
        /*004c*/ 	.word	0x00000100


	//----- nvinfo : EIATTR_CBANK_PARAM_SIZE
	.align		4
.L_95:
        /*0050*/ 	.byte	0x03, 0x19
        /*0052*/ 	.short	0x0018


	//----- nvinfo : EIATTR_PARAM_CBANK
	.align		4
        /*0054*/ 	.byte	0x04, 0x0a
        /*0056*/ 	.short	(.L_97 - .L_96)
	.align		4
.L_96:
        /*0058*/ 	.word	index@(.nv.constant0._Z3addPfS_S_)
        /*005c*/ 	.short	0x0380
        /*005e*/ 	.short	0x0018


	//----- nvinfo : EIATTR_SW_WAR
	.align		4
.L_97:
        /*0060*/ 	.byte	0x04, 0x36
        /*0062*/ 	.short	(.L_99 - .L_98)
.L_98:
        /*0064*/ 	.word	0x00000008
.L_99:


//--------------------- .nv.callgraph             --------------------------
	.section	.nv.callgraph,"",@"SHT_CUDA_CALLGRAPH"
	.align	4
	.sectionentsize	8
	.align		4
        /*0000*/ 	.word	0x00000000
	.align		4
        /*0004*/ 	.word	0xffffffff
	.align		4
        /*0008*/ 	.word	0x00000000
	.align		4
        /*000c*/ 	.word	0xfffffffe
	.align		4
        /*0010*/ 	.word	0x00000000
	.align		4
        /*0014*/ 	.word	0xfffffffd
	.align		4
        /*0018*/ 	.word	0x00000000
	.align		4
        /*001c*/ 	.word	0xfffffffc


//--------------------- .text._Z13add_broadcastPfS_S_ --------------------------
	.section	.text._Z13add_broadcastPfS_S_,"ax",@progbits
	.align	128
        .global         _Z13add_broadcastPfS_S_
        .type           _Z13add_broadcastPfS_S_,@function
        .size           _Z13add_broadcastPfS_S_,(.L_x_5 - _Z13add_broadcastPfS_S_)
        .other          _Z13add_broadcastPfS_S_,@"STO_CUDA_ENTRY STV_DEFAULT"
_Z13add_broadcastPfS_S_:
.text._Z13add_broadcastPfS_S_:
[----:B------:R-:W-:Y:S01]  /*0000*/  LDC R1, c[0x0][0x37c] ;  /* 0x0000df00ff017b82 */ /* 0x000fe20000000800 */
[----:B------:R-:W0:Y:S07]  /*0010*/  S2R R9, SR_TID.X ;  /* 0x0000000000097919 */ /* 0x000e2e0000002100 */
[----:B------:R-:W0:Y:S01]  /*0020*/  S2UR UR6, SR_CTAID.X ;  /* 0x00000000000679c3 */ /* 0x000e220000002500 */
[----:B------:R-:W1:Y:S07]  /*0030*/  LDCU.64 UR4, c[0x0][0x358] ;  /* 0x00006b00ff0477ac */ /* 0x000e6e0008000a00 */
[----:B------:R-:W0:Y:S08]  /*0040*/  LDC R0, c[0x0][0x360] ;  /* 0x0000d800ff007b82 */ /* 0x000e300000000800 */
[----:B------:R-:W2:Y:S08]  /*0050*/  LDC.64 R4, c[0x0][0x388] ;  /* 0x0000e200ff047b82 */ /* 0x000eb00000000a00 */
[----:B------:R-:W3:Y:S01]  /*0060*/  LDC.64 R2, c[0x0][0x380] ;  /* 0x0000e000ff027b82 */ /* 0x000ee20000000a00 */
[----:B0-----:R-:W-:-:S07]  /*0070*/  IMAD R9, R0, UR6, R9 ;  /* 0x0000000600097c24 */ /* 0x001fce000f8e0209 */
[----:B------:R-:W0:Y:S01]  /*0080*/  LDC.64 R6, c[0x0][0x390] ;  /* 0x0000e400ff067b82 */ /* 0x000e220000000a00 */
[----:B--2---:R-:W-:-:S06]  /*0090*/  IMAD.WIDE R4, R9, 0x4, R4 ;  /* 0x0000000409047825 */ /* 0x004fcc00078e0204 */
[----:B-1----:R-:W2:Y:S04]  /*00a0*/  LDG.E R5, desc[UR4][R4.64] ;  /* 0x0000000404057981 */ /* 0x002ea8000c1e1900 */
[----:B---3--:R-:W2:Y:S01]  /*00b0*/  LDG.E R2, desc[UR4][R2.64] ;  /* 0x0000000402027981 */ /* 0x008ea2000c1e1900 */
[----:B0-----:R-:W-:-:S04]  /*00c0*/  IMAD.WIDE R6, R9, 0x4, R6 ;  /* 0x0000000409067825 */ /* 0x001fc800078e0206 */
[----:B--2---:R-:W-:-:S05]  /*00d0*/  FADD R9, R2, R5 ;  /* 0x0000000502097221 */ /* 0x004fca0000000000 */
[----:B------:R-:W-:Y:S01]  /*00e0*/  STG.E desc[UR4][R6.64], R9 ;  /* 0x0000000906007986 */ /* 0x000fe2000c101904 */
[----:B------:R-:W-:Y:S05]  /*00f0*/  EXIT ;  /* 0x000000000000794d */ /* 0x000fea0003800000 */
.L_x_0:
[----:B------:R-:W-:-:S00]  /*0100*/  BRA `(.L_x_0) ;  /* 0xfffffffc00fc7947 */ /* 0x000fc0000383ffff */
[----:B------:R-:W-:-:S00]  /*0110*/  NOP ;  /* 0x0000000000007918 */ /* 0x000fc00000000000 */
        /* <DEDUP_REMOVED lines=14> */
.L_x_5:


//--------------------- .text._Z10add_stridePfS_S_ --------------------------
	.section	.text._Z10add_stridePfS_S_,"ax",@progbits
	.align	128
        .global         _Z10add_stridePfS_S_
        .type           _Z10add_stridePfS_S_,@function
        .size           _Z10add_stridePfS_S_,(.L_x_6 - _Z10add_stridePfS_S_)
        .other          _Z10add_stridePfS_S_,@"STO_CUDA_ENTRY STV_DEFAULT"
_Z10add_stridePfS_S_:
.text._Z10add_stridePfS_S_:
[----:B------:R-:W-:Y:S01]  /*0000*/  LDC R1, c[0x0][0x37c] ;  /* 0x0000df00ff017b82 */ /* 0x000fe20000000800 */
[----:B------:R-:W0:Y:S07]  /*0010*/  S2R R9, SR_TID.X ;  /* 0x0000000000097919 */ /* 0x000e2e0000002100 */
[----:B------:R-:W0:Y:S01]  /*0020*/  S2UR UR6, SR_CTAID.X ;  /* 0x00000000000679c3 */ /* 0x000e220000002500 */
[----:B------:R-:W1:Y:S07]  /*0030*/  LDCU.64 UR4, c[0x0][0x358] ;  /* 0x00006b00ff0477ac */ /* 0x000e6e0008000a00 */
[----:B------:R-:W0:Y:S08]  /*0040*/  LDC R0, c[0x0][0x360] ;  /* 0x0000d800ff007b82 */ /* 0x000e300000000800 */
[----:B------:R-:W2:Y:S08]  /*0050*/  LDC.64 R2, c[0x0][0x380] ;  /* 0x0000e000ff027b82 */ /* 0x000eb00000000a00 */
[----:B------:R-:W3:Y:S01]  /*0060*/  LDC.64 R4, c[0x0][0x388] ;  /* 0x0000e200ff047b82 */ /* 0x000ee20000000a00 */
[----:B0-----:R-:W-:-:S07]  /*0070*/  IMAD R9, R9, R0, UR6 ;  /* 0x0000000609097e24 */ /* 0x001fce000f8e0200 */
[----:B------:R-:W0:Y:S01]  /*0080*/  LDC.64 R6, c[0x0][0x390] ;  /* 0x0000e400ff067b82 */ /* 0x000e220000000a00 */
[----:B--2---:R-:W-:-:S06]  /*0090*/  IMAD.WIDE R2, R9, 0x4, R2 ;  /* 0x0000000409027825 */ /* 0x004fcc00078e0202 */
[----:B-1----:R-:W2:Y:S01]  /*00a0*/  LDG.E R2, desc[UR4][R2.64] ;  /* 0x0000000402027981 */ /* 0x002ea2000c1e1900 */
[----:B---3--:R-:W-:-:S06]  /*00b0*/  IMAD.WIDE R4, R9, 0x4, R4 ;  /* 0x0000000409047825 */ /* 0x008fcc00078e0204 */
[----:B------:R-:W2:Y:S01]  /*00c0*/  LDG.E R5, desc[UR4][R4.64] ;  /* 0x0000000404057981 */ /* 0x000ea2000c1e1900 */
[----:B0-----:R-:W-:-:S04]  /*00d0*/  IMAD.WIDE R6, R9, 0x4, R6 ;  /* 0x0000000409067825 */ /* 0x001fc800078e0206 */
[----:B--2---:R-:W-:-:S05]  /*00e0*/  FADD R9, R2, R5 ;  /* 0x0000000502097221 */ /* 0x004fca0000000000 */
[----:B------:R-:W-:Y:S01]  /*00f0*/  STG.E desc[UR4][R6.64], R9 ;  /* 0x0000000906007986 */ /* 0x000fe2000c101904 */
[----:B------:R-:W-:Y:S05]  /*0100*/  EXIT ;  /* 0x000000000000794d */ /* 0x000fea0003800000 */
.L_x_1:
        /* <DEDUP_REMOVED lines=15> */
.L_x_6:


//--------------------- .text._Z10add_offsetPfS_S_ --------------------------
	.section	.text._Z10add_offsetPfS_S_,"ax",@progbits
	.align	128
        .global         _Z10add_offsetPfS_S_
        .type           _Z10add_offsetPfS_S_,@function
        .size           _Z10add_offsetPfS_S_,(.L_x_7 - _Z10add_offsetPfS_S_)
        .other          _Z10add_offsetPfS_S_,@"STO_CUDA_ENTRY STV_DEFAULT"
_Z10add_offsetPfS_S_:
.text._Z10add_offsetPfS_S_:
        /* <DEDUP_REMOVED lines=9> */
[----:B------:R-:W-:-:S05]  /*0090*/  IADD3 R9, PT, PT, R0, 0x1, RZ ;  /* 0x0000000100097810 */ /* 0x000fca0007ffe0ff */
[----:B--2---:R-:W-:-:S04]  /*00a0*/  IMAD.WIDE R2, R9, 0x4, R2 ;  /* 0x0000000409027825 */ /* 0x004fc800078e0202 */
[C---:B---3--:R-:W-:Y:S02]  /*00b0*/  IMAD.WIDE R4, R9.reuse, 0x4, R4 ;  /* 0x0000000409047825 */ /* 0x048fe400078e0204 */
[----:B-1----:R-:W2:Y:S04]  /*00c0*/  LDG.E R2, desc[UR4][R2.64] ;  /* 0x0000000402027981 */ /* 0x002ea8000c1e1900 */
[----:B------:R-:W2:Y:S01]  /*00d0*/  LDG.E R5, desc[UR4][R4.64] ;  /* 0x0000000404057981 */ /* 0x000ea2000c1e1900 */
[----:B0-----:R-:W-:-:S04]  /*00e0*/  IMAD.WIDE R6, R9, 0x4, R6 ;  /* 0x0000000409067825 */ /* 0x001fc800078e0206 */
[----:B--2---:R-:W-:-:S05]  /*00f0*/  FADD R9, R2, R5 ;  /* 0x0000000502097221 */ /* 0x004fca0000000000 */
[----:B------:R-:W-:Y:S01]  /*0100*/  STG.E desc[UR4][R6.64], R9 ;  /* 0x0000000906007986 */ /* 0x000fe2000c101904 */
[----:B------:R-:W-:Y:S05]  /*0110*/  EXIT ;  /* 0x000000000000794d */ /* 0x000fea0003800000 */
.L_x_2:
        /* <DEDUP_REMOVED lines=14> */
.L_x_7:


//--------------------- .text._Z12add_permutedPfS_S_ --------------------------
	.section	.text._Z12add_permutedPfS_S_,"ax",@progbits
	.align	128
        .global         _Z12add_permutedPfS_S_
        .type           _Z12add_permutedPfS_S_,@function
        .size           _Z12add_permutedPfS_S_,(.L_x_8 - _Z12add_permutedPfS_S_)
        .other          _Z12add_permutedPfS_S_,@"STO_CUDA_ENTRY STV_DEFAULT"
_Z12add_permutedPfS_S_:
.text._Z12add_permutedPfS_S_:
[----:B------:R-:W-:Y:S01]  /*0000*/  LDC R1, c[0x0][0x37c] ;  /* 0x0000df00ff017b82 */ /* 0x000fe20000000800 */
[----:B------:R-:W-:Y:S05]  /*0010*/  EXIT ;  /* 0x000000000000794d */ /* 0x000fea0003800000 */
.L_x_3:
        /* <DEDUP_REMOVED lines=14> */
.L_x_8:


//--------------------- .text._Z3addPfS_S_        --------------------------
	.section	.text._Z3addPfS_S_,"ax",@progbits
	.align	128
        .global         _Z3addPfS_S_
        .type           _Z3addPfS_S_,@function
        .size           _Z3addPfS_S_,(.L_x_9 - _Z3addPfS_S_)
        .other          _Z3addPfS_S_,@"STO_CUDA_ENTRY STV_DEFAULT"
_Z3addPfS_S_:
.text._Z3addPfS_S_:
        /* <DEDUP_REMOVED lines=17> */
.L_x_4:
        /* <DEDUP_REMOVED lines=15> */
.L_x_9:


//--------------------- .nv.shared.reserved.0     --------------------------
	.section	.nv.shared.reserved.0,"aw",@nobits
	.weak		__nv_reservedSMEM_offset_0_alias
	.size		__nv_reservedSMEM_offset_0_alias, 0, 64
	.other		__nv_reservedSMEM_offset_0_alias,@"STO_CUDA_RESERVED_SHARED STV_DEFAULT"
__nv_reservedSMEM_offset_0_alias:
	.zero		0
	.zero		64


//--------------------- .nv.constant0._Z13add_broadcastPfS_S_ --------------------------
	.section	.nv.constant0._Z13add_broadcastPfS_S_,"a",@progbits
	.sectionflags	@""
	.align	4
.nv.constant0._Z13add_broadcastPfS_S_:
	.zero		920


//--------------------- .nv.constant0._Z10add_stridePfS_S_ --------------------------
	.section	.nv.constant0._Z10add_stridePfS_S_,"a",@progbits
	.sectionflags	@""
	.align	4
.nv.constant0._Z10add_stridePfS_S_:
	.zero		920


//--------------------- .nv.constant0._Z10add_offsetPfS_S_ --------------------------
	.section	.nv.constant0._Z10add_offsetPfS_S_,"a",@progbits
	.sectionflags	@""
	.align	4
.nv.constant0._Z10add_offsetPfS_S_:
	.zero		920


//--------------------- .nv.constant0._Z12add_permutedPfS_S_ --------------------------
	.section	.nv.constant0._Z12add_permutedPfS_S_,"a",@progbits
	.sectionflags	@""
	.align	4
.nv.constant0._Z12add_permutedPfS_S_:
	.zero		920


//--------------------- .nv.constant0._Z3addPfS_S_ --------------------------
	.section	.nv.constant0._Z3addPfS_S_,"a",@progbits
	.sectionflags	@""
	.align	4
.nv.constant0._Z3addPfS_S_:
	.zero		920


//--------------------- SYMBOLS --------------------------

	.type		.nv.reservedSmem.offset0,@object
	.size		.nv.reservedSmem.offset0,0x4
